	.headerflags	@"EF_CUDA_TEXMODE_UNIFIED EF_CUDA_64BIT_ADDRESS EF_CUDA_ACCELERATORS EF_CUDA_SM90 EF_CUDA_VIRTUAL_SM(EF_CUDA_SM90)"
	.elftype	@"ET_EXEC"


//--------------------- .nv.info                  --------------------------
	.section	.nv.info,"",@"SHT_CUDA_INFO"
	.align	4


	//----- nvinfo : EIATTR_REGCOUNT
	.align		4
        /*0000*/ 	.byte	0x04, 0x2f
        /*0002*/ 	.short	(.L_3 - .L_2)
	.align		4
.L_2:
        /*0004*/ 	.word	index@(triton_poi_fused__native_batch_norm_legit_no_training_hardtanh_20)
        /*0008*/ 	.word	0x00000010


	//----- nvinfo : EIATTR_MIN_STACK_SIZE
	.align		4
.L_3:
        /*000c*/ 	.byte	0x04, 0x12
        /*000e*/ 	.short	(.L_5 - .L_4)
	.align		4
.L_4:
        /*0010*/ 	.word	index@(triton_poi_fused__native_batch_norm_legit_no_training_hardtanh_20)
        /*0014*/ 	.word	0x00000000


	//----- nvinfo : EIATTR_FRAME_SIZE
	.align		4
.L_5:
        /*0018*/ 	.byte	0x04, 0x11
        /*001a*/ 	.short	(.L_7 - .L_6)
	.align		4
.L_6:
        /*001c*/ 	.word	index@(triton_poi_fused__native_batch_norm_legit_no_training_hardtanh_20)
        /*0020*/ 	.word	0x00000000


	//----- nvinfo : EIATTR_MIN_STACK_SIZE
	.align		4
.L_7:
        /*0024*/ 	.byte	0x04, 0x12
        /*0026*/ 	.short	(.L_9 - .L_8)
	.align		4
.L_8:
        /*0028*/ 	.word	index@(triton_poi_fused__native_batch_norm_legit_no_training_hardtanh_20)
        /*002c*/ 	.word	0x00000000
.L_9:


//--------------------- .nv.info.triton_poi_fused__native_batch_norm_legit_no_training_hardtanh_20 --------------------------
	.section	.nv.info.triton_poi_fused__native_batch_norm_legit_no_training_hardtanh_20,"",@"SHT_CUDA_INFO"
	.sectionflags	@""
	.align	4


	//----- nvinfo : EIATTR_CUDA_API_VERSION
	.align		4
        /*0000*/ 	.byte	0x04, 0x37
        /*0002*/ 	.short	(.L_11 - .L_10)
.L_10:
        /*0004*/ 	.word	0x0000007c


	//----- nvinfo : EIATTR_KPARAM_INFO
	.align		4
.L_11:
        /*0008*/ 	.byte	0x04, 0x17
        /*000a*/ 	.short	(.L_13 - .L_12)
.L_12:
        /*000c*/ 	.word	0x00000000
        /*0010*/ 	.short	0x0006
        /*0012*/ 	.short	0x0030
        /*0014*/ 	.byte	0x00, 0xf0, 0x11, 0x00


	//----- nvinfo : EIATTR_KPARAM_INFO
	.align		4
.L_13:
        /*0018*/ 	.byte	0x04, 0x17
        /*001a*/ 	.short	(.L_15 - .L_14)
.L_14:
        /*001c*/ 	.word	0x00000000
        /*0020*/ 	.short	0x0005
        /*0022*/ 	.short	0x0028
        /*0024*/ 	.byte	0x00, 0xf4, 0x21, 0x00


	//----- nvinfo : EIATTR_KPARAM_INFO
	.align		4
.L_15:
        /*0028*/ 	.byte	0x04, 0x17
        /*002a*/ 	.short	(.L_17 - .L_16)
.L_16:
        /*002c*/ 	.word	0x00000000
        /*0030*/ 	.short	0x0004
        /*0032*/ 	.short	0x0020
        /*0034*/ 	.byte	0x00, 0xf4, 0x21, 0x00


	//----- nvinfo : EIATTR_KPARAM_INFO
	.align		4
.L_17:
        /*0038*/ 	.byte	0x04, 0x17
        /*003a*/ 	.short	(.L_19 - .L_18)
.L_18:
        /*003c*/ 	.word	0x00000000
        /*0040*/ 	.short	0x0003
        /*0042*/ 	.short	0x0018
        /*0044*/ 	.byte	0x00, 0xf4, 0x21, 0x00


	//----- nvinfo : EIATTR_KPARAM_INFO
	.align		4
.L_19:
        /*0048*/ 	.byte	0x04, 0x17
        /*004a*/ 	.short	(.L_21 - .L_20)
.L_20:
        /*004c*/ 	.word	0x00000000
        /*0050*/ 	.short	0x0002
        /*0052*/ 	.short	0x0010
        /*0054*/ 	.byte	0x00, 0xf4, 0x21, 0x00


	//----- nvinfo : EIATTR_KPARAM_INFO
	.align		4
.L_21:
        /*0058*/ 	.byte	0x04, 0x17
        /*005a*/ 	.short	(.L_23 - .L_22)
.L_22:
        /*005c*/ 	.word	0x00000000
        /*0060*/ 	.short	0x0001
        /*0062*/ 	.short	0x0008
        /*0064*/ 	.byte	0x00, 0xf4, 0x21, 0x00


	//----- nvinfo : EIATTR_KPARAM_INFO
	.align		4
.L_23:
        /*0068*/ 	.byte	0x04, 0x17
        /*006a*/ 	.short	(.L_25 - .L_24)
.L_24:
        /*006c*/ 	.word	0x00000000
        /*0070*/ 	.short	0x0000
        /*0072*/ 	.short	0x0000
        /*0074*/ 	.byte	0x00, 0xf4, 0x21, 0x00


	//----- nvinfo : EIATTR_SPARSE_MMA_MASK
	.align		4
.L_25:
        /*0078*/ 	.byte	0x03, 0x50
        /*007a*/ 	.short	0x0000


	//----- nvinfo : EIATTR_MAXREG_COUNT
	.align		4
        /*007c*/ 	.byte	0x03, 0x1b
        /*007e*/ 	.short	0x00ff


	//----- nvinfo : EIATTR_EXIT_INSTR_OFFSETS
	.align		4
        /*0080*/ 	.byte	0x04, 0x1c
        /*0082*/ 	.short	(.L_27 - .L_26)


	//   ....[0]....
.L_26:
        /*0084*/ 	.word	0x000003c0


	//----- nvinfo : EIATTR_REQNTID
	.align		4
.L_27:
        /*0088*/ 	.byte	0x04, 0x10
        /*008a*/ 	.short	(.L_29 - .L_28)
.L_28:
        /*008c*/ 	.word	0x00000080
        /*0090*/ 	.word	0x00000001
        /*0094*/ 	.word	0x00000001


	//----- nvinfo : EIATTR_CBANK_PARAM_SIZE
	.align		4
.L_29:
        /*0098*/ 	.byte	0x03, 0x19
        /*009a*/ 	.short	0x0034


	//----- nvinfo : EIATTR_PARAM_CBANK
	.align		4
        /*009c*/ 	.byte	0x04, 0x0a
        /*009e*/ 	.short	(.L_31 - .L_30)
	.align		4
.L_30:
        /*00a0*/ 	.word	index@(.nv.constant0.triton_poi_fused__native_batch_norm_legit_no_training_hardtanh_20)
        /*00a4*/ 	.short	0x0210
        /*00a6*/ 	.short	0x0034


	//----- nvinfo : EIATTR_SW_WAR
	.align		4
.L_31:
        /*00a8*/ 	.byte	0x04, 0x36
        /*00aa*/ 	.short	(.L_33 - .L_32)
.L_32:
        /*00ac*/ 	.word	0x00000008
.L_33:


//--------------------- .nv.callgraph             --------------------------
	.section	.nv.callgraph,"",@"SHT_CUDA_CALLGRAPH"
	.align	4
	.sectionentsize	8
	.align		4
        /*0000*/ 	.word	0x00000000
	.align		4
        /*0004*/ 	.word	0xffffffff
	.align		4
        /*0008*/ 	.word	0x00000000
	.align		4
        /*000c*/ 	.word	0xfffffffe
	.align		4
        /*0010*/ 	.word	0x00000000
	.align		4
        /*0014*/ 	.word	0xfffffffd
	.align		4
        /*0018*/ 	.word	0x00000000
	.align		4
        /*001c*/ 	.word	0xfffffffc


//--------------------- .nv.constant4             --------------------------
	.section	.nv.constant4,"a",@progbits
	.align	8
	.align		8
.nv.constant4:
        /*0000*/ 	.dword	_$_str
	.align		8
        /*0008*/ 	.dword	_$_str_$_2


//--------------------- .text.triton_poi_fused__native_batch_norm_legit_no_training_hardtanh_20 --------------------------
	.section	.text.triton_poi_fused__native_batch_norm_legit_no_training_hardtanh_20,"ax",@progbits
	.align	128
        .global         triton_poi_fused__native_batch_norm_legit_no_training_hardtanh_20
        .type           triton_poi_fused__native_batch_norm_legit_no_training_hardtanh_20,@function
        .size           triton_poi_fused__native_batch_norm_legit_no_training_hardtanh_20,(.L_x_1 - triton_poi_fused__native_batch_norm_legit_no_training_hardtanh_20)
        .other          triton_poi_fused__native_batch_norm_legit_no_training_hardtanh_20,@"STO_CUDA_ENTRY STV_DEFAULT"
triton_poi_fused__native_batch_norm_legit_no_training_hardtanh_20:
.text.triton_poi_fused__native_batch_norm_legit_no_training_hardtanh_20:
[----:B------:R-:W-:Y:S01]  /*0000*/  LDC R1, c[0x0][0x28] ;  /* 0x00000a00ff017b82 */ /* 0x000fe20000000800 */
[----:B------:R-:W1:Y:S07]  /*0010*/  S2R R0, SR_TID.X ;  /* 0x0000000000007919 */ /* 0x000e6e0000002100 */
[----:B------:R-:W2:Y:S01]  /*0020*/  LDC.64 R6, c[0x0][0x220] ;  /* 0x00008800ff067b82 */ /* 0x000ea20000000a00 */
[----:B------:R-:W-:Y:S01]  /*0030*/  ULDC.64 UR4, c[0x0][0x208] ;  /* 0x0000820000047ab9 */ /* 0x000fe20000000a00 */
[----:B------:R-:W3:Y:S06]  /*0040*/  S2R R5, SR_CTAID.X ;  /* 0x0000000000057919 */ /* 0x000eec0000002500 */
[----:B------:R-:W4:Y:S08]  /*0050*/  LDC.64 R8, c[0x0][0x228] ;  /* 0x00008a00ff087b82 */ /* 0x000f300000000a00 */
[----:B------:R-:W5:Y:S01]  /*0060*/  LDC.64 R10, c[0x0][0x230] ;  /* 0x00008c00ff0a7b82 */ /* 0x000f620000000a00 */
[----:B-1----:R-:W-:Y:S01]  /*0070*/  IMAD.SHL.U32 R0, R0, 0x2, RZ ;  /* 0x0000000200007824 */ /* 0x002fe200078e00ff */
[----:B---3--:R-:W-:-:S04]  /*0080*/  SHF.R.S32.HI R3, RZ, 0x17, R5 ;  /* 0x00000017ff037819 */ /* 0x008fc80000011405 */
[----:B------:R-:W-:Y:S02]  /*0090*/  LOP3.LUT R0, R0, 0xfe, RZ, 0xc0, !PT ;  /* 0x000000fe00007812 */ /* 0x000fe400078ec0ff */
[----:B------:R-:W-:Y:S02]  /*00a0*/  SGXT R3, R3, 0x1 ;  /* 0x000000010303781a */ /* 0x000fe40000000200 */
[----:B------:R-:W-:-:S04]  /*00b0*/  LEA R0, R5, R0, 0x8 ;  /* 0x0000000005007211 */ /* 0x000fc800078e40ff */
[----:B------:R-:W-:-:S04]  /*00c0*/  LEA.HI R3, R3, R0, RZ, 0x4 ;  /* 0x0000000003037211 */ /* 0x000fc800078f20ff */
[----:B------:R-:W-:-:S05]  /*00d0*/  SHF.R.S32.HI R3, RZ, 0x4, R3 ;  /* 0x00000004ff037819 */ /* 0x000fca0000011403 */
[----:B------:R-:W-:-:S05]  /*00e0*/  IMAD.HI R2, R3, 0x2aaaaaab, RZ ;  /* 0x2aaaaaab03027827 */ /* 0x000fca00078e02ff */
[----:B------:R-:W-:-:S04]  /*00f0*/  SHF.R.U32.HI R5, RZ, 0x1f, R2 ;  /* 0x0000001fff057819 */ /* 0x000fc80000011602 */
[----:B------:R-:W-:Y:S02]  /*0100*/  LEA.HI R2, R2, R5, RZ, 0x1b ;  /* 0x0000000502027211 */ /* 0x000fe400078fd8ff */
[----:B------:R-:W1:Y:S03]  /*0110*/  LDC.64 R4, c[0x0][0x218] ;  /* 0x00008600ff047b82 */ /* 0x000e660000000a00 */
[----:B------:R-:W-:-:S04]  /*0120*/  IMAD R13, R2, -0xc0, R3 ;  /* 0xffffff40020d7824 */ /* 0x000fc800078e0203 */
[C---:B--2---:R-:W-:Y:S01]  /*0130*/  IMAD.WIDE R6, R13.reuse, 0x4, R6 ;  /* 0x000000040d067825 */ /* 0x044fe200078e0206 */
[----:B------:R-:W2:Y:S05]  /*0140*/  LDC.64 R2, c[0x0][0x210] ;  /* 0x00008400ff027b82 */ /* 0x000eaa0000000a00 */
[----:B------:R-:W3:Y:S01]  /*0150*/  LDG.E.EL R6, desc[UR4][R6.64] ;  /* 0x0000000406067981 */ /* 0x000ee2000c2e1900 */
[----:B----4-:R-:W-:-:S04]  /*0160*/  IMAD.WIDE R8, R13, 0x4, R8 ;  /* 0x000000040d087825 */ /* 0x010fc800078e0208 */
[C---:B-----5:R-:W-:Y:S02]  /*0170*/  IMAD.WIDE R10, R13.reuse, 0x4, R10 ;  /* 0x000000040d0a7825 */ /* 0x060fe400078e020a */
[----:B------:R-:W4:Y:S02]  /*0180*/  LDG.E.EL R8, desc[UR4][R8.64] ;  /* 0x0000000408087981 */ /* 0x000f24000c2e1900 */
[----:B-1----:R-:W-:Y:S02]  /*0190*/  IMAD.WIDE R4, R13, 0x4, R4 ;  /* 0x000000040d047825 */ /* 0x002fe400078e0204 */
[----:B------:R-:W4:Y:S04]  /*01a0*/  LDG.E.EL R11, desc[UR4][R10.64] ;  /* 0x000000040a0b7981 */ /* 0x000f28000c2e1900 */
[----:B------:R-:W5:Y:S01]  /*01b0*/  LDG.E.EL R4, desc[UR4][R4.64] ;  /* 0x0000000404047981 */ /* 0x000f62000c2e1900 */
[----:B--2---:R-:W-:-:S06]  /*01c0*/  IMAD.WIDE R2, R0, 0x4, R2 ;  /* 0x0000000400027825 */ /* 0x004fcc00078e0202 */
[----:B------:R-:W5:Y:S01]  /*01d0*/  LDG.E.64 R2, desc[UR4][R2.64] ;  /* 0x0000000402027981 */ /* 0x000f62000c1e1b00 */
[----:B------:R-:W-:Y:S02]  /*01e0*/  IMAD.MOV.U32 R12, RZ, RZ, 0x3e800000 ;  /* 0x3e800000ff0c7424 */ /* 0x000fe400078e00ff */
[----:B---3--:R-:W-:-:S04]  /*01f0*/  FADD R6, R6, 9.9999997473787516356e-06 ;  /* 0x3727c5ac06067421 */ /* 0x008fc80000000000 */
[----:B------:R-:W1:Y:S02]  /*0200*/  MUFU.SQRT R7, R6 ;  /* 0x0000000600077308 */ /* 0x000e640000002000 */
[C---:B-1----:R-:W-:Y:S02]  /*0210*/  FSETP.GT.AND P0, PT, R7.reuse, 8.50705917302346158658e+37, PT ;  /* 0x7e8000000700780b */ /* 0x042fe40003f04000 */
[----:B------:R-:W-:-:S11]  /*0220*/  FSETP.GEU.AND P1, PT, R7, 1.175494350822287508e-38, PT ;  /* 0x008000000700780b */ /* 0x000fd60003f2e000 */
[----:B------:R-:W-:-:S04]  /*0230*/  @P0 FMUL R7, R7, 0.25 ;  /* 0x3e80000007070820 */ /* 0x000fc80000400000 */
[----:B------:R-:W-:-:S06]  /*0240*/  @!P1 FMUL R7, R7, 16777216 ;  /* 0x4b80000007079820 */ /* 0x000fcc0000400000 */
[----:B------:R-:W1:Y:S01]  /*0250*/  MUFU.RCP R7, R7 ;  /* 0x0000000700077308 */ /* 0x000e620000001000 */
[----:B------:R-:W-:Y:S01]  /*0260*/  FSEL R12, R12, 1, P0 ;  /* 0x3f8000000c0c7808 */ /* 0x000fe20000000000 */
[----:B-----5:R-:W-:-:S04]  /*0270*/  FADD R2, R2, -R4 ;  /* 0x8000000402027221 */ /* 0x020fc80000000000 */
[----:B------:R-:W-:Y:S01]  /*0280*/  @!P1 FMUL R12, R12, 16777216 ;  /* 0x4b8000000c0c9820 */ /* 0x000fe20000400000 */
[----:B------:R-:W-:-:S03]  /*0290*/  FADD R3, R3, -R4 ;  /* 0x8000000403037221 */ /* 0x000fc60000000000 */
[----:B-1----:R-:W-:-:S04]  /*02a0*/  FMUL R12, R7, R12 ;  /* 0x0000000c070c7220 */ /* 0x002fc80000400000 */
[-C--:B------:R-:W-:Y:S01]  /*02b0*/  FMUL R4, R2, R12.reuse ;  /* 0x0000000c02047220 */ /* 0x080fe20000400000 */
[----:B------:R-:W-:Y:S02]  /*02c0*/  FMUL R12, R3, R12 ;  /* 0x0000000c030c7220 */ /* 0x000fe40000400000 */
[----:B------:R-:W1:Y:S01]  /*02d0*/  LDC.64 R2, c[0x0][0x238] ;  /* 0x00008e00ff027b82 */ /* 0x000e620000000a00 */
[C-C-:B----4-:R-:W-:Y:S01]  /*02e0*/  FFMA R4, R8.reuse, R4, R11.reuse ;  /* 0x0000000408047223 */ /* 0x150fe2000000000b */
[----:B------:R-:W-:-:S04]  /*02f0*/  FFMA R12, R8, R12, R11 ;  /* 0x0000000c080c7223 */ /* 0x000fc8000000000b */
[----:B------:R-:W-:Y:S02]  /*0300*/  FSETP.GTU.AND P0, PT, R4, RZ, PT ;  /* 0x000000ff0400720b */ /* 0x000fe40003f0c000 */
[----:B------:R-:W-:Y:S02]  /*0310*/  FSETP.GTU.AND P1, PT, R12, RZ, PT ;  /* 0x000000ff0c00720b */ /* 0x000fe40003f2c000 */
[----:B------:R-:W-:Y:S02]  /*0320*/  FSEL R4, R4, RZ, P0 ;  /* 0x000000ff04047208 */ /* 0x000fe40000000000 */
[----:B------:R-:W-:Y:S02]  /*0330*/  FSEL R5, R12, RZ, P1 ;  /* 0x000000ff0c057208 */ /* 0x000fe40000800000 */
[----:B------:R-:W-:Y:S02]  /*0340*/  FSETP.GEU.AND P2, PT, R4, 6, PT ;  /* 0x40c000000400780b */ /* 0x000fe40003f4e000 */
[----:B------:R-:W-:-:S02]  /*0350*/  FSETP.GEU.AND P3, PT, R5, 6, PT ;  /* 0x40c000000500780b */ /* 0x000fc40003f6e000 */
[----:B------:R-:W-:Y:S02]  /*0360*/  FSETP.NAN.AND P0, PT, R4, R4, PT ;  /* 0x000000040400720b */ /* 0x000fe40003f08000 */
[----:B------:R-:W-:Y:S01]  /*0370*/  FSETP.NAN.AND P1, PT, R5, R5, PT ;  /* 0x000000050500720b */ /* 0x000fe20003f28000 */
[----:B-1----:R-:W-:-:S06]  /*0380*/  IMAD.WIDE R2, R0, 0x4, R2 ;  /* 0x0000000400027825 */ /* 0x002fcc00078e0202 */
[----:B------:R-:W-:Y:S02]  /*0390*/  @P2 SEL R4, R4, 0x40c00000, P0 ;  /* 0x40c0000004042807 */ /* 0x000fe40000000000 */
[----:B------:R-:W-:-:S05]  /*03a0*/  @P3 SEL R5, R5, 0x40c00000, P1 ;  /* 0x40c0000005053807 */ /* 0x000fca0000800000 */
[----:B------:R-:W-:Y:S01]  /*03b0*/  STG.E.64 desc[UR4][R2.64], R4 ;  /* 0x0000000402007986 */ /* 0x000fe2000c101b04 */
[----:B------:R-:W-:Y:S05]  /*03c0*/  EXIT ;  /* 0x000000000000794d */ /* 0x000fea0003800000 */
.L_x_0:
[----:B------:R-:W-:-:S00]  /*03d0*/  BRA `(.L_x_0) ;  /* 0xfffffffc00fc7947 */ /* 0x000fc0000383ffff */
[----:B------:R-:W-:-:S00]  /*03e0*/  NOP ;  /* 0x0000000000007918 */ /* 0x000fc00000000000 */
        /* <DEDUP_REMOVED lines=9> */
.L_x_1:


//--------------------- .nv.global.init           --------------------------
	.section	.nv.global.init,"aw",@progbits
.nv.global.init:
	.type		_$_str,@object
	.size		_$_str,(_$_str_$_2 - _$_str)
_$_str:
        /*0000*/ 	.byte	0x5f, 0x5f, 0x43, 0x55, 0x44, 0x41, 0x5f, 0x46, 0x54, 0x5a, 0x00
	.type		_$_str_$_2,@object
	.size		_$_str_$_2,(.L_1 - _$_str_$_2)
_$_str_$_2:
        /*000b*/ 	.byte	0x5f, 0x5f, 0x43, 0x55, 0x44, 0x41, 0x5f, 0x50, 0x52, 0x45, 0x43, 0x5f, 0x53, 0x51, 0x52, 0x54
        /*001b*/ 	.byte	0x00
.L_1:


//--------------------- .nv.constant0.triton_poi_fused__native_batch_norm_legit_no_training_hardtanh_20 --------------------------
	.section	.nv.constant0.triton_poi_fused__native_batch_norm_legit_no_training_hardtanh_20,"a",@progbits
	.sectionflags	@""
	.align	4
.nv.constant0.triton_poi_fused__native_batch_norm_legit_no_training_hardtanh_20:
	.zero		580
